	.headerflags	@"EF_CUDA_TEXMODE_UNIFIED EF_CUDA_64BIT_ADDRESS EF_CUDA_ACCELERATORS EF_CUDA_SM90 EF_CUDA_VIRTUAL_SM(EF_CUDA_SM90)"
	.elftype	@"ET_EXEC"


//--------------------- .nv.info                  --------------------------
	.section	.nv.info,"",@"SHT_CUDA_INFO"
	.align	4


	//----- nvinfo : EIATTR_REGCOUNT
	.align		4
        /*0000*/ 	.byte	0x04, 0x2f
        /*0002*/ 	.short	(.L_3 - .L_2)
	.align		4
.L_2:
        /*0004*/ 	.word	index@(triton_poi_fused__native_batch_norm_legit_no_training_add_relu_17)
        /*0008*/ 	.word	0x00000020


	//----- nvinfo : EIATTR_MIN_STACK_SIZE
	.align		4
.L_3:
        /*000c*/ 	.byte	0x04, 0x12
        /*000e*/ 	.short	(.L_5 - .L_4)
	.align		4
.L_4:
        /*0010*/ 	.word	index@(triton_poi_fused__native_batch_norm_legit_no_training_add_relu_17)
        /*0014*/ 	.word	0x00000000


	//----- nvinfo : EIATTR_FRAME_SIZE
	.align		4
.L_5:
        /*0018*/ 	.byte	0x04, 0x11
        /*001a*/ 	.short	(.L_7 - .L_6)
	.align		4
.L_6:
        /*001c*/ 	.word	index@(triton_poi_fused__native_batch_norm_legit_no_training_add_relu_17)
        /*0020*/ 	.word	0x00000000


	//----- nvinfo : EIATTR_MIN_STACK_SIZE
	.align		4
.L_7:
        /*0024*/ 	.byte	0x04, 0x12
        /*0026*/ 	.short	(.L_9 - .L_8)
	.align		4
.L_8:
        /*0028*/ 	.word	index@(triton_poi_fused__native_batch_norm_legit_no_training_add_relu_17)
        /*002c*/ 	.word	0x00000000
.L_9:


//--------------------- .nv.info.triton_poi_fused__native_batch_norm_legit_no_training_add_relu_17 --------------------------
	.section	.nv.info.triton_poi_fused__native_batch_norm_legit_no_training_add_relu_17,"",@"SHT_CUDA_INFO"
	.sectionflags	@""
	.align	4


	//----- nvinfo : EIATTR_CUDA_API_VERSION
	.align		4
        /*0000*/ 	.byte	0x04, 0x37
        /*0002*/ 	.short	(.L_11 - .L_10)
.L_10:
        /*0004*/ 	.word	0x0000007c


	//----- nvinfo : EIATTR_KPARAM_INFO
	.align		4
.L_11:
        /*0008*/ 	.byte	0x04, 0x17
        /*000a*/ 	.short	(.L_13 - .L_12)
.L_12:
        /*000c*/ 	.word	0x00000000
        /*0010*/ 	.short	0x000b
        /*0012*/ 	.short	0x0058
        /*0014*/ 	.byte	0x00, 0xf0, 0x11, 0x00


	//----- nvinfo : EIATTR_KPARAM_INFO
	.align		4
.L_13:
        /*0018*/ 	.byte	0x04, 0x17
        /*001a*/ 	.short	(.L_15 - .L_14)
.L_14:
        /*001c*/ 	.word	0x00000000
        /*0020*/ 	.short	0x000a
        /*0022*/ 	.short	0x0050
        /*0024*/ 	.byte	0x00, 0xf4, 0x21, 0x00


	//----- nvinfo : EIATTR_KPARAM_INFO
	.align		4
.L_15:
        /*0028*/ 	.byte	0x04, 0x17
        /*002a*/ 	.short	(.L_17 - .L_16)
.L_16:
        /*002c*/ 	.word	0x00000000
        /*0030*/ 	.short	0x0009
        /*0032*/ 	.short	0x0048
        /*0034*/ 	.byte	0x00, 0xf4, 0x21, 0x00


	//----- nvinfo : EIATTR_KPARAM_INFO
	.align		4
.L_17:
        /*0038*/ 	.byte	0x04, 0x17
        /*003a*/ 	.short	(.L_19 - .L_18)
.L_18:
        /*003c*/ 	.word	0x00000000
        /*0040*/ 	.short	0x0008
        /*0042*/ 	.short	0x0040
        /*0044*/ 	.byte	0x00, 0xf4, 0x21, 0x00


	//----- nvinfo : EIATTR_KPARAM_INFO
	.align		4
.L_19:
        /*0048*/ 	.byte	0x04, 0x17
        /*004a*/ 	.short	(.L_21 - .L_20)
.L_20:
        /*004c*/ 	.word	0x00000000
        /*0050*/ 	.short	0x0007
        /*0052*/ 	.short	0x0038
        /*0054*/ 	.byte	0x00, 0xf4, 0x21, 0x00


	//----- nvinfo : EIATTR_KPARAM_INFO
	.align		4
.L_21:
        /*0058*/ 	.byte	0x04, 0x17
        /*005a*/ 	.short	(.L_23 - .L_22)
.L_22:
        /*005c*/ 	.word	0x00000000
        /*0060*/ 	.short	0x0006
        /*0062*/ 	.short	0x0030
        /*0064*/ 	.byte	0x00, 0xf4, 0x21, 0x00


	//----- nvinfo : EIATTR_KPARAM_INFO
	.align		4
.L_23:
        /*0068*/ 	.byte	0x04, 0x17
        /*006a*/ 	.short	(.L_25 - .L_24)
.L_24:
        /*006c*/ 	.word	0x00000000
        /*0070*/ 	.short	0x0005
        /*0072*/ 	.short	0x0028
        /*0074*/ 	.byte	0x00, 0xf4, 0x21, 0x00


	//----- nvinfo : EIATTR_KPARAM_INFO
	.align		4
.L_25:
        /*0078*/ 	.byte	0x04, 0x17
        /*007a*/ 	.short	(.L_27 - .L_26)
.L_26:
        /*007c*/ 	.word	0x00000000
        /*0080*/ 	.short	0x0004
        /*0082*/ 	.short	0x0020
        /*0084*/ 	.byte	0x00, 0xf4, 0x21, 0x00


	//----- nvinfo : EIATTR_KPARAM_INFO
	.align		4
.L_27:
        /*0088*/ 	.byte	0x04, 0x17
        /*008a*/ 	.short	(.L_29 - .L_28)
.L_28:
        /*008c*/ 	.word	0x00000000
        /*0090*/ 	.short	0x0003
        /*0092*/ 	.short	0x0018
        /*0094*/ 	.byte	0x00, 0xf4, 0x21, 0x00


	//----- nvinfo : EIATTR_KPARAM_INFO
	.align		4
.L_29:
        /*0098*/ 	.byte	0x04, 0x17
        /*009a*/ 	.short	(.L_31 - .L_30)
.L_30:
        /*009c*/ 	.word	0x00000000
        /*00a0*/ 	.short	0x0002
        /*00a2*/ 	.short	0x0010
        /*00a4*/ 	.byte	0x00, 0xf4, 0x21, 0x00


	//----- nvinfo : EIATTR_KPARAM_INFO
	.align		4
.L_31:
        /*00a8*/ 	.byte	0x04, 0x17
        /*00aa*/ 	.short	(.L_33 - .L_32)
.L_32:
        /*00ac*/ 	.word	0x00000000
        /*00b0*/ 	.short	0x0001
        /*00b2*/ 	.short	0x0008
        /*00b4*/ 	.byte	0x00, 0xf4, 0x21, 0x00


	//----- nvinfo : EIATTR_KPARAM_INFO
	.align		4
.L_33:
        /*00b8*/ 	.byte	0x04, 0x17
        /*00ba*/ 	.short	(.L_35 - .L_34)
.L_34:
        /*00bc*/ 	.word	0x00000000
        /*00c0*/ 	.short	0x0000
        /*00c2*/ 	.short	0x0000
        /*00c4*/ 	.byte	0x00, 0xf4, 0x21, 0x00


	//----- nvinfo : EIATTR_SPARSE_MMA_MASK
	.align		4
.L_35:
        /*00c8*/ 	.byte	0x03, 0x50
        /*00ca*/ 	.short	0x0000


	//----- nvinfo : EIATTR_MAXREG_COUNT
	.align		4
        /*00cc*/ 	.byte	0x03, 0x1b
        /*00ce*/ 	.short	0x00ff


	//----- nvinfo : EIATTR_EXIT_INSTR_OFFSETS
	.align		4
        /*00d0*/ 	.byte	0x04, 0x1c
        /*00d2*/ 	.short	(.L_37 - .L_36)


	//   ....[0]....
.L_36:
        /*00d4*/ 	.word	0x00000680


	//----- nvinfo : EIATTR_REQNTID
	.align		4
.L_37:
        /*00d8*/ 	.byte	0x04, 0x10
        /*00da*/ 	.short	(.L_39 - .L_38)
.L_38:
        /*00dc*/ 	.word	0x00000100
        /*00e0*/ 	.word	0x00000001
        /*00e4*/ 	.word	0x00000001


	//----- nvinfo : EIATTR_CBANK_PARAM_SIZE
	.align		4
.L_39:
        /*00e8*/ 	.byte	0x03, 0x19
        /*00ea*/ 	.short	0x005c


	//----- nvinfo : EIATTR_PARAM_CBANK
	.align		4
        /*00ec*/ 	.byte	0x04, 0x0a
        /*00ee*/ 	.short	(.L_41 - .L_40)
	.align		4
.L_40:
        /*00f0*/ 	.word	index@(.nv.constant0.triton_poi_fused__native_batch_norm_legit_no_training_add_relu_17)
        /*00f4*/ 	.short	0x0210
        /*00f6*/ 	.short	0x005c


	//----- nvinfo : EIATTR_SW_WAR
	.align		4
.L_41:
        /*00f8*/ 	.byte	0x04, 0x36
        /*00fa*/ 	.short	(.L_43 - .L_42)
.L_42:
        /*00fc*/ 	.word	0x00000008
.L_43:


//--------------------- .nv.callgraph             --------------------------
	.section	.nv.callgraph,"",@"SHT_CUDA_CALLGRAPH"
	.align	4
	.sectionentsize	8
	.align		4
        /*0000*/ 	.word	0x00000000
	.align		4
        /*0004*/ 	.word	0xffffffff
	.align		4
        /*0008*/ 	.word	0x00000000
	.align		4
        /*000c*/ 	.word	0xfffffffe
	.align		4
        /*0010*/ 	.word	0x00000000
	.align		4
        /*0014*/ 	.word	0xfffffffd
	.align		4
        /*0018*/ 	.word	0x00000000
	.align		4
        /*001c*/ 	.word	0xfffffffc


//--------------------- .nv.constant4             --------------------------
	.section	.nv.constant4,"a",@progbits
	.align	8
	.align		8
.nv.constant4:
        /*0000*/ 	.dword	_$_str
	.align		8
        /*0008*/ 	.dword	_$_str_$_2


//--------------------- .text.triton_poi_fused__native_batch_norm_legit_no_training_add_relu_17 --------------------------
	.section	.text.triton_poi_fused__native_batch_norm_legit_no_training_add_relu_17,"ax",@progbits
	.align	128
        .global         triton_poi_fused__native_batch_norm_legit_no_training_add_relu_17
        .type           triton_poi_fused__native_batch_norm_legit_no_training_add_relu_17,@function
        .size           triton_poi_fused__native_batch_norm_legit_no_training_add_relu_17,(.L_x_1 - triton_poi_fused__native_batch_norm_legit_no_training_add_relu_17)
        .other          triton_poi_fused__native_batch_norm_legit_no_training_add_relu_17,@"STO_CUDA_ENTRY STV_DEFAULT"
triton_poi_fused__native_batch_norm_legit_no_training_add_relu_17:
.text.triton_poi_fused__native_batch_norm_legit_no_training_add_relu_17:
[----:B------:R-:W-:Y:S01]  /*0000*/  LDC R1, c[0x0][0x28] ;  /* 0x00000a00ff017b82 */ /* 0x000fe20000000800 */
[----:B------:R-:W1:Y:S07]  /*0010*/  S2R R0, SR_TID.X ;  /* 0x0000000000007919 */ /* 0x000e6e0000002100 */
[----:B------:R-:W2:Y:S01]  /*0020*/  LDC.64 R6, c[0x0][0x228] ;  /* 0x00008a00ff067b82 */ /* 0x000ea20000000a00 */
[----:B------:R-:W-:Y:S01]  /*0030*/  ULDC.64 UR4, c[0x0][0x208] ;  /* 0x0000820000047ab9 */ /* 0x000fe20000000a00 */
[----:B------:R-:W3:Y:S06]  /*0040*/  S2R R5, SR_CTAID.X ;  /* 0x0000000000057919 */ /* 0x000eec0000002500 */
[----:B------:R-:W4:Y:S08]  /*0050*/  LDC.64 R12, c[0x0][0x218] ;  /* 0x00008600ff0c7b82 */ /* 0x000f300000000a00 */
[----:B------:R-:W5:Y:S08]  /*0060*/  LDC.64 R14, c[0x0][0x240] ;  /* 0x00009000ff0e7b82 */ /* 0x000f700000000a00 */
[----:B------:R-:W4:Y:S01]  /*0070*/  LDC.64 R16, c[0x0][0x220] ;  /* 0x00008800ff107b82 */ /* 0x000f220000000a00 */
[----:B-1----:R-:W-:-:S07]  /*0080*/  SHF.L.U32 R0, R0, 0x1, RZ ;  /* 0x0000000100007819 */ /* 0x002fce00000006ff */
[----:B------:R-:W1:Y:S01]  /*0090*/  LDC.64 R18, c[0x0][0x248] ;  /* 0x00009200ff127b82 */ /* 0x000e620000000a00 */
[----:B---3--:R-:W-:Y:S02]  /*00a0*/  SHF.R.S32.HI R3, RZ, 0x16, R5 ;  /* 0x00000016ff037819 */ /* 0x008fe40000011405 */
[----:B------:R-:W-:Y:S02]  /*00b0*/  LOP3.LUT R0, R0, 0x1fe, RZ, 0xc0, !PT ;  /* 0x000001fe00007812 */ /* 0x000fe400078ec0ff */
[----:B------:R-:W-:-:S03]  /*00c0*/  SGXT R3, R3, 0x1 ;  /* 0x000000010303781a */ /* 0x000fc60000000200 */
[----:B------:R-:W3:Y:S01]  /*00d0*/  LDC.64 R8, c[0x0][0x238] ;  /* 0x00008e00ff087b82 */ /* 0x000ee20000000a00 */
[----:B------:R-:W-:-:S04]  /*00e0*/  LEA R0, R5, R0, 0x9 ;  /* 0x0000000005007211 */ /* 0x000fc800078e48ff */
[----:B------:R-:W-:-:S03]  /*00f0*/  LEA.HI R4, R3, R0, RZ, 0xa ;  /* 0x0000000003047211 */ /* 0x000fc600078f50ff */
[----:B------:R-:W1:Y:S01]  /*0100*/  LDC.64 R2, c[0x0][0x250] ;  /* 0x00009400ff027b82 */ /* 0x000e620000000a00 */
[----:B------:R-:W-:-:S04]  /*0110*/  LOP3.LUT R21, R4, 0xfffffc00, RZ, 0xc0, !PT ;  /* 0xfffffc0004157812 */ /* 0x000fc800078ec0ff */
[----:B------:R-:W-:-:S03]  /*0120*/  IADD3 R21, R0, -R21, RZ ;  /* 0x8000001500157210 */ /* 0x000fc60007ffe0ff */
[----:B------:R-:W3:Y:S02]  /*0130*/  LDC.64 R22, c[0x0][0x230] ;  /* 0x00008c00ff167b82 */ /* 0x000ee40000000a00 */
[----:B--2---:R-:W-:-:S06]  /*0140*/  IMAD.WIDE R6, R21, 0x4, R6 ;  /* 0x0000000415067825 */ /* 0x004fcc00078e0206 */
[----:B------:R-:W2:Y:S01]  /*0150*/  LDG.E.EL.64 R6, desc[UR4][R6.64] ;  /* 0x0000000406067981 */ /* 0x000ea2000c2e1b00 */
[----:B------:R-:W3:Y:S01]  /*0160*/  LDC.64 R10, c[0x0][0x258] ;  /* 0x00009600ff0a7b82 */ /* 0x000ee20000000a00 */
[----:B01----:R-:W-:-:S07]  /*0170*/  IMAD.WIDE R2, R21, 0x4, R2 ;  /* 0x0000000415027825 */ /* 0x003fce00078e0202 */
[----:B------:R-:W0:Y:S01]  /*0180*/  LDC.64 R4, c[0x0][0x260] ;  /* 0x00009800ff047b82 */ /* 0x000e220000000a00 */
[----:B------:R-:W2:Y:S01]  /*0190*/  LDG.E.EL.64 R2, desc[UR4][R2.64] ;  /* 0x0000000402027981 */ /* 0x000ea2000c2e1b00 */
[----:B----4-:R-:W-:-:S04]  /*01a0*/  IMAD.WIDE R12, R0, 0x4, R12 ;  /* 0x00000004000c7825 */ /* 0x010fc800078e020c */
[----:B-----5:R-:W-:Y:S02]  /*01b0*/  IMAD.WIDE R14, R0, 0x4, R14 ;  /* 0x00000004000e7825 */ /* 0x020fe400078e020e */
[----:B------:R-:W4:Y:S02]  /*01c0*/  LDG.E.64 R12, desc[UR4][R12.64] ;  /* 0x000000040c0c7981 */ /* 0x000f24000c1e1b00 */
[C---:B------:R-:W-:Y:S02]  /*01d0*/  IMAD.WIDE R16, R21.reuse, 0x4, R16 ;  /* 0x0000000415107825 */ /* 0x040fe400078e0210 */
[----:B------:R-:W5:Y:S02]  /*01e0*/  LDG.E.64 R14, desc[UR4][R14.64] ;  /* 0x000000040e0e7981 */ /* 0x000f64000c1e1b00 */
[C---:B------:R-:W-:Y:S02]  /*01f0*/  IMAD.WIDE R18, R21.reuse, 0x4, R18 ;  /* 0x0000000415127825 */ /* 0x040fe400078e0212 */
[----:B------:R-:W4:Y:S02]  /*0200*/  LDG.E.EL.64 R16, desc[UR4][R16.64] ;  /* 0x0000000410107981 */ /* 0x000f24000c2e1b00 */
[----:B---3--:R-:W-:-:S02]  /*0210*/  IMAD.WIDE R24, R21, 0x4, R8 ;  /* 0x0000000415187825 */ /* 0x008fc400078e0208 */
[----:B------:R-:W5:Y:S02]  /*0220*/  LDG.E.EL.64 R18, desc[UR4][R18.64] ;  /* 0x0000000412127981 */ /* 0x000f64000c2e1b00 */
[----:B------:R-:W-:-:S04]  /*0230*/  IMAD.WIDE R22, R21, 0x4, R22 ;  /* 0x0000000415167825 */ /* 0x000fc800078e0216 */
[C---:B------:R-:W-:Y:S02]  /*0240*/  IMAD.WIDE R10, R21.reuse, 0x4, R10 ;  /* 0x00000004150a7825 */ /* 0x040fe400078e020a */
[----:B------:R-:W3:Y:S02]  /*0250*/  LDG.E.EL.64 R22, desc[UR4][R22.64] ;  /* 0x0000000416167981 */ /* 0x000ee4000c2e1b00 */
[----:B0-----:R-:W-:Y:S02]  /*0260*/  IMAD.WIDE R8, R21, 0x4, R4 ;  /* 0x0000000415087825 */ /* 0x001fe400078e0204 */
[----:B------:R0:W3:Y:S04]  /*0270*/  LDG.E.EL.64 R4, desc[UR4][R24.64] ;  /* 0x0000000418047981 */ /* 0x0000e8000c2e1b00 */
[----:B------:R-:W3:Y:S04]  /*0280*/  LDG.E.EL.64 R10, desc[UR4][R10.64] ;  /* 0x000000040a0a7981 */ /* 0x000ee8000c2e1b00 */
[----:B------:R-:W3:Y:S01]  /*0290*/  LDG.E.EL.64 R8, desc[UR4][R8.64] ;  /* 0x0000000408087981 */ /* 0x000ee2000c2e1b00 */
[----:B--2---:R-:W-:Y:S01]  /*02a0*/  FADD R6, R6, 9.9999997473787516356e-06 ;  /* 0x3727c5ac06067421 */ /* 0x004fe20000000000 */
[----:B------:R-:W-:-:S05]  /*02b0*/  FADD R7, R7, 9.9999997473787516356e-06 ;  /* 0x3727c5ac07077421 */ /* 0x000fca0000000000 */
[----:B------:R-:W1:Y:S01]  /*02c0*/  MUFU.SQRT R6, R6 ;  /* 0x0000000600067308 */ /* 0x000e620000002000 */
[----:B------:R-:W-:Y:S01]  /*02d0*/  FADD R20, R2, 9.9999997473787516356e-06 ;  /* 0x3727c5ac02147421 */ /* 0x000fe20000000000 */
[----:B------:R-:W-:-:S06]  /*02e0*/  FADD R3, R3, 9.9999997473787516356e-06 ;  /* 0x3727c5ac03037421 */ /* 0x000fcc0000000000 */
[----:B------:R-:W2:Y:S08]  /*02f0*/  MUFU.SQRT R21, R7 ;  /* 0x0000000700157308 */ /* 0x000eb00000002000 */
[----:B------:R-:W4:Y:S01]  /*0300*/  MUFU.SQRT R26, R20 ;  /* 0x00000014001a7308 */ /* 0x000f220000002000 */
[----:B-1----:R-:W-:-:S07]  /*0310*/  FSETP.GT.AND P6, PT, R6, 8.50705917302346158658e+37, PT ;  /* 0x7e8000000600780b */ /* 0x002fce0003fc4000 */
[----:B0-----:R-:W0:Y:S01]  /*0320*/  MUFU.SQRT R25, R3 ;  /* 0x0000000300197308 */ /* 0x001e220000002000 */
[----:B------:R-:W-:Y:S01]  /*0330*/  HFMA2.MMA R2, -RZ, RZ, 1.625, 0 ;  /* 0x3e800000ff027435 */ /* 0x000fe200000001ff */
[----:B------:R-:W-:Y:S02]  /*0340*/  FSETP.GEU.AND P5, PT, R6, 1.175494350822287508e-38, PT ;  /* 0x008000000600780b */ /* 0x000fe40003fae000 */
[C---:B--2---:R-:W-:Y:S02]  /*0350*/  FSETP.GT.AND P4, PT, R21.reuse, 8.50705917302346158658e+37, PT ;  /* 0x7e8000001500780b */ /* 0x044fe40003f84000 */
[C---:B----4-:R-:W-:Y:S02]  /*0360*/  FSETP.GT.AND P3, PT, R26.reuse, 8.50705917302346158658e+37, PT ;  /* 0x7e8000001a00780b */ /* 0x050fe40003f64000 */
[----:B------:R-:W-:Y:S01]  /*0370*/  FSETP.GEU.AND P0, PT, R26, 1.175494350822287508e-38, PT ;  /* 0x008000001a00780b */ /* 0x000fe20003f0e000 */
[----:B------:R-:W-:Y:S01]  /*0380*/  @P6 FMUL R6, R6, 0.25 ;  /* 0x3e80000006066820 */ /* 0x000fe20000400000 */
[----:B------:R-:W-:-:S02]  /*0390*/  FSETP.GEU.AND P2, PT, R21, 1.175494350822287508e-38, PT ;  /* 0x008000001500780b */ /* 0x000fc40003f4e000 */
[C---:B0-----:R-:W-:Y:S02]  /*03a0*/  FSETP.GT.AND P1, PT, R25.reuse, 8.50705917302346158658e+37, PT ;  /* 0x7e8000001900780b */ /* 0x041fe40003f24000 */
[----:B------:R-:W-:Y:S02]  /*03b0*/  FSEL R3, R2, 1, P6 ;  /* 0x3f80000002037808 */ /* 0x000fe40003000000 */
[----:B------:R-:W-:Y:S01]  /*03c0*/  FSETP.GEU.AND P6, PT, R25, 1.175494350822287508e-38, PT ;  /* 0x008000001900780b */ /* 0x000fe20003fce000 */
[----:B------:R-:W-:Y:S02]  /*03d0*/  @!P5 FMUL R6, R6, 16777216 ;  /* 0x4b8000000606d820 */ /* 0x000fe40000400000 */
[----:B------:R-:W-:Y:S01]  /*03e0*/  @P3 FMUL R26, R26, 0.25 ;  /* 0x3e8000001a1a3820 */ /* 0x000fe20000400000 */
[----:B------:R-:W-:Y:S01]  /*03f0*/  @P4 FMUL R21, R21, 0.25 ;  /* 0x3e80000015154820 */ /* 0x000fe20000400000 */
[----:B------:R-:W0:Y:S02]  /*0400*/  MUFU.RCP R20, R6 ;  /* 0x0000000600147308 */ /* 0x000e240000001000 */
[----:B------:R-:W-:Y:S01]  /*0410*/  @!P0 FMUL R26, R26, 16777216 ;  /* 0x4b8000001a1a8820 */ /* 0x000fe20000400000 */
[----:B------:R-:W-:Y:S01]  /*0420*/  @!P2 FMUL R21, R21, 16777216 ;  /* 0x4b8000001515a820 */ /* 0x000fe20000400000 */
[----:B------:R-:W-:-:S04]  /*0430*/  @P1 FMUL R25, R25, 0.25 ;  /* 0x3e80000019191820 */ /* 0x000fc80000400000 */
[----:B------:R-:W-:Y:S01]  /*0440*/  @!P6 FMUL R25, R25, 16777216 ;  /* 0x4b8000001919e820 */ /* 0x000fe20000400000 */
[----:B------:R-:W1:Y:S01]  /*0450*/  MUFU.RCP R7, R26 ;  /* 0x0000001a00077308 */ /* 0x000e620000001000 */
[----:B------:R-:W-:Y:S01]  /*0460*/  @!P5 FMUL R3, R3, 16777216 ;  /* 0x4b8000000303d820 */ /* 0x000fe20000400000 */
[----:B------:R-:W-:-:S06]  /*0470*/  FSEL R28, R2, 1, P3 ;  /* 0x3f800000021c7808 */ /* 0x000fcc0001800000 */
[----:B------:R-:W2:Y:S01]  /*0480*/  MUFU.RCP R21, R21 ;  /* 0x0000001500157308 */ /* 0x000ea20000001000 */
[----:B------:R-:W-:-:S07]  /*0490*/  FSEL R24, R2, 1, P4 ;  /* 0x3f80000002187808 */ /* 0x000fce0002000000 */
[----:B------:R-:W4:Y:S01]  /*04a0*/  MUFU.RCP R6, R25 ;  /* 0x0000001900067308 */ /* 0x000f220000001000 */
[----:B------:R-:W-:Y:S01]  /*04b0*/  FSEL R27, R2, 1, P1 ;  /* 0x3f800000021b7808 */ /* 0x000fe20000800000 */
[----:B0-----:R-:W-:Y:S01]  /*04c0*/  FMUL R20, R20, R3 ;  /* 0x0000000314147220 */ /* 0x001fe20000400000 */
[----:B------:R-:W-:Y:S01]  /*04d0*/  @!P0 FMUL R28, R28, 16777216 ;  /* 0x4b8000001c1c8820 */ /* 0x000fe20000400000 */
[----:B------:R-:W0:Y:S01]  /*04e0*/  LDC.64 R2, c[0x0][0x210] ;  /* 0x00008400ff027b82 */ /* 0x000e220000000a00 */
[----:B------:R-:W-:Y:S01]  /*04f0*/  @!P2 FMUL R24, R24, 16777216 ;  /* 0x4b8000001818a820 */ /* 0x000fe20000400000 */
[----:B------:R-:W-:Y:S01]  /*0500*/  @!P6 FMUL R27, R27, 16777216 ;  /* 0x4b8000001b1be820 */ /* 0x000fe20000400000 */
[----:B-1----:R-:W-:Y:S01]  /*0510*/  FMUL R7, R7, R28 ;  /* 0x0000001c07077220 */ /* 0x002fe20000400000 */
[----:B------:R-:W-:Y:S01]  /*0520*/  FADD R29, R12, -R16 ;  /* 0x800000100c1d7221 */ /* 0x000fe20000000000 */
[----:B-----5:R-:W-:Y:S01]  /*0530*/  FADD R14, R14, -R18 ;  /* 0x800000120e0e7221 */ /* 0x020fe20000000000 */
[----:B--2---:R-:W-:Y:S01]  /*0540*/  FMUL R21, R21, R24 ;  /* 0x0000001815157220 */ /* 0x004fe20000400000 */
[----:B------:R-:W-:Y:S01]  /*0550*/  FADD R12, R13, -R17 ;  /* 0x800000110d0c7221 */ /* 0x000fe20000000000 */
[----:B------:R-:W-:Y:S01]  /*0560*/  FADD R15, R15, -R19 ;  /* 0x800000130f0f7221 */ /* 0x000fe20000000000 */
[----:B------:R-:W-:Y:S01]  /*0570*/  FMUL R29, R20, R29 ;  /* 0x0000001d141d7220 */ /* 0x000fe20000400000 */
[----:B------:R-:W-:Y:S01]  /*0580*/  FMUL R7, R7, R14 ;  /* 0x0000000e07077220 */ /* 0x000fe20000400000 */
[----:B----4-:R-:W-:Y:S01]  /*0590*/  FMUL R6, R6, R27 ;  /* 0x0000001b06067220 */ /* 0x010fe20000400000 */
[----:B------:R-:W-:Y:S01]  /*05a0*/  FMUL R12, R21, R12 ;  /* 0x0000000c150c7220 */ /* 0x000fe20000400000 */
[----:B---3--:R-:W-:Y:S01]  /*05b0*/  FFMA R4, R22, R29, R4 ;  /* 0x0000001d16047223 */ /* 0x008fe20000000004 */
[----:B------:R-:W-:Y:S01]  /*05c0*/  FFMA R7, R10, R7, R8 ;  /* 0x000000070a077223 */ /* 0x000fe20000000008 */
[----:B------:R-:W-:Y:S01]  /*05d0*/  FMUL R6, R6, R15 ;  /* 0x0000000f06067220 */ /* 0x000fe20000400000 */
[----:B------:R-:W-:-:S03]  /*05e0*/  FFMA R5, R23, R12, R5 ;  /* 0x0000000c17057223 */ /* 0x000fc60000000005 */
[----:B------:R-:W-:Y:S01]  /*05f0*/  FFMA R6, R11, R6, R9 ;  /* 0x000000060b067223 */ /* 0x000fe20000000009 */
[C---:B------:R-:W-:Y:S01]  /*0600*/  FSETP.GEU.AND P0, PT, R4.reuse, -R7, PT ;  /* 0x800000070400720b */ /* 0x040fe20003f0e000 */
[----:B------:R-:W-:Y:S02]  /*0610*/  FADD R4, R4, R7 ;  /* 0x0000000704047221 */ /* 0x000fe40000000000 */
[C---:B------:R-:W-:Y:S01]  /*0620*/  FADD R7, R5.reuse, R6 ;  /* 0x0000000605077221 */ /* 0x040fe20000000000 */
[----:B------:R-:W-:Y:S01]  /*0630*/  FSETP.GEU.AND P1, PT, R5, -R6, PT ;  /* 0x800000060500720b */ /* 0x000fe20003f2e000 */
[----:B0-----:R-:W-:Y:S01]  /*0640*/  IMAD.WIDE R2, R0, 0x4, R2 ;  /* 0x0000000400027825 */ /* 0x001fe200078e0202 */
[----:B------:R-:W-:Y:S02]  /*0650*/  FSEL R4, R4, RZ, P0 ;  /* 0x000000ff04047208 */ /* 0x000fe40000000000 */
[----:B------:R-:W-:-:S05]  /*0660*/  FSEL R5, R7, RZ, P1 ;  /* 0x000000ff07057208 */ /* 0x000fca0000800000 */
[----:B------:R-:W-:Y:S01]  /*0670*/  STG.E.64 desc[UR4][R2.64], R4 ;  /* 0x0000000402007986 */ /* 0x000fe2000c101b04 */
[----:B------:R-:W-:Y:S05]  /*0680*/  EXIT ;  /* 0x000000000000794d */ /* 0x000fea0003800000 */
.L_x_0:
[----:B------:R-:W-:-:S00]  /*0690*/  BRA `(.L_x_0) ;  /* 0xfffffffc00fc7947 */ /* 0x000fc0000383ffff */
[----:B------:R-:W-:-:S00]  /*06a0*/  NOP ;  /* 0x0000000000007918 */ /* 0x000fc00000000000 */
        /* <DEDUP_REMOVED lines=13> */
.L_x_1:


//--------------------- .nv.global.init           --------------------------
	.section	.nv.global.init,"aw",@progbits
.nv.global.init:
	.type		_$_str,@object
	.size		_$_str,(_$_str_$_2 - _$_str)
_$_str:
        /*0000*/ 	.byte	0x5f, 0x5f, 0x43, 0x55, 0x44, 0x41, 0x5f, 0x46, 0x54, 0x5a, 0x00
	.type		_$_str_$_2,@object
	.size		_$_str_$_2,(.L_1 - _$_str_$_2)
_$_str_$_2:
        /*000b*/ 	.byte	0x5f, 0x5f, 0x43, 0x55, 0x44, 0x41, 0x5f, 0x50, 0x52, 0x45, 0x43, 0x5f, 0x53, 0x51, 0x52, 0x54
        /*001b*/ 	.byte	0x00
.L_1:


//--------------------- .nv.constant0.triton_poi_fused__native_batch_norm_legit_no_training_add_relu_17 --------------------------
	.section	.nv.constant0.triton_poi_fused__native_batch_norm_legit_no_training_add_relu_17,"a",@progbits
	.sectionflags	@""
	.align	4
.nv.constant0.triton_poi_fused__native_batch_norm_legit_no_training_add_relu_17:
	.zero		620
